//
// Generated by NVIDIA NVVM Compiler
//
// Compiler Build ID: CL-36424714
// Cuda compilation tools, release 13.0, V13.0.88
// Based on NVVM 20.0.0
//

.version 9.0
.target sm_100
.address_size 64

	// .globl	_Z13count_threadsPiii

.visible .entry _Z13count_threadsPiii(
	.param .u64 .ptr .align 1 _Z13count_threadsPiii_param_0,
	.param .u32 _Z13count_threadsPiii_param_1,
	.param .u32 _Z13count_threadsPiii_param_2
)
{
	.reg .pred 	%p<5>;
	.reg .b32 	%r<14>;
	.reg .b64 	%rd<3>;

	ld.param.u64 	%rd1, [_Z13count_threadsPiii_param_0];
	ld.param.u32 	%r3, [_Z13count_threadsPiii_param_1];
	ld.param.u32 	%r4, [_Z13count_threadsPiii_param_2];
	mov.u32 	%r5, %ctaid.y;
	mov.u32 	%r6, %ntid.y;
	mov.u32 	%r7, %tid.y;
	mad.lo.s32 	%r1, %r5, %r6, %r7;
	mov.u32 	%r8, %ctaid.x;
	mov.u32 	%r9, %ntid.x;
	mov.u32 	%r10, %tid.x;
	mad.lo.s32 	%r2, %r8, %r9, %r10;
	setp.ge.s32 	%p1, %r1, %r3;
	setp.ge.s32 	%p2, %r2, %r4;
	or.pred  	%p3, %p1, %p2;
	@%p3 bra 	$L__BB0_3;
	add.s32 	%r11, %r1, %r2;
	and.b32  	%r12, %r11, 1;
	setp.eq.b32 	%p4, %r12, 1;
	@%p4 bra 	$L__BB0_3;
	cvta.to.global.u64 	%rd2, %rd1;
	atom.global.add.u32 	%r13, [%rd2], 1;
$L__BB0_3:
	ret;

}


// ===== COMPILED SASS (sm_100) =====

	.target	sm_100

	.elftype	@"ET_EXEC"


//--------------------- .note.nv.tkinfo           --------------------------
	.section	.note.nv.tkinfo,"",@"SHT_NOTE"
	.sectionflags	@"SHF_NOTE_NV_TKINFO"
	.tkinfo
        /*0018*/ 	.word	0x00000002
        /*0030*/ 	.string	""
        /*0030*/ 	.string	"ptxas"
        /*0030*/ 	.string	"Cuda compilation tools, release 13.0, V13.0.88"
        /*0030*/ 	.string	"Build cuda_13.0.r13.0/compiler.36424714_0"
        /*0030*/ 	.string	"-arch sm_100 -m 64 "



//--------------------- .note.nv.cuinfo           --------------------------
	.section	.note.nv.cuinfo,"",@"SHT_NOTE"
	.sectionflags	@"SHF_NOTE_NV_CUINFO"
        /*0018*/ 	.short	0x0002
        /*001a*/ 	.short	0x0064
        /*001c*/ 	.short	0x0082
	.zero		2


//--------------------- .nv.info                  --------------------------
	.section	.nv.info,"",@"SHT_CUDA_INFO"
	.align	4


	//----- nvinfo : EIATTR_REGCOUNT
	.align		4
        /*0000*/ 	.byte	0x04, 0x2f
        /*0002*/ 	.short	(.L_1 - .L_0)
	.align		4
.L_0:
        /*0004*/ 	.word	index@(_Z13count_threadsPiii)
        /*0008*/ 	.word	0x00000008


	//----- nvinfo : EIATTR_FRAME_SIZE
	.align		4
.L_1:
        /*000c*/ 	.byte	0x04, 0x11
        /*000e*/ 	.short	(.L_3 - .L_2)
	.align		4
.L_2:
        /*0010*/ 	.word	index@(_Z13count_threadsPiii)
        /*0014*/ 	.word	0x00000000


	//----- nvinfo : EIATTR_MIN_STACK_SIZE
	.align		4
.L_3:
        /*0018*/ 	.byte	0x04, 0x12
        /*001a*/ 	.short	(.L_5 - .L_4)
	.align		4
.L_4:
        /*001c*/ 	.word	index@(_Z13count_threadsPiii)
        /*0020*/ 	.word	0x00000000
.L_5:


//--------------------- .nv.compat                --------------------------
	.section	.nv.compat,"",@"SHT_CUDA_COMPAT_INFO"
	.align	4
        /*0000*/ 	.byte	0x02, 0x09, 0x00, 0x00, 0x02, 0x02, 0x01, 0x00, 0x02, 0x05, 0x05, 0x00, 0x03, 0x07, 0x01, 0x01
        /*0010*/ 	.byte	0x02, 0x03, 0x00, 0x00, 0x02, 0x06, 0x01, 0x00, 0x04, 0x0b, 0x08, 0x00, 0x09, 0x00, 0x00, 0x00
        /*0020*/ 	.byte	0x00, 0x00, 0x00, 0x00


//--------------------- .nv.info._Z13count_threadsPiii --------------------------
	.section	.nv.info._Z13count_threadsPiii,"",@"SHT_CUDA_INFO"
	.sectionflags	@""
	.align	4


	//----- nvinfo : EIATTR_CUDA_API_VERSION
	.align		4
        /*0000*/ 	.byte	0x04, 0x37
        /*0002*/ 	.short	(.L_7 - .L_6)
.L_6:
        /*0004*/ 	.word	0x00000082


	//----- nvinfo : EIATTR_KPARAM_INFO
	.align		4
.L_7:
        /*0008*/ 	.byte	0x04, 0x17
        /*000a*/ 	.short	(.L_9 - .L_8)
.L_8:
        /*000c*/ 	.word	0x00000000
        /*0010*/ 	.short	0x0002
        /*0012*/ 	.short	0x000c
        /*0014*/ 	.byte	0x00, 0xf0, 0x11, 0x00


	//----- nvinfo : EIATTR_KPARAM_INFO
	.align		4
.L_9:
        /*0018*/ 	.byte	0x04, 0x17
        /*001a*/ 	.short	(.L_11 - .L_10)
.L_10:
        /*001c*/ 	.word	0x00000000
        /*0020*/ 	.short	0x0001
        /*0022*/ 	.short	0x0008
        /*0024*/ 	.byte	0x00, 0xf0, 0x11, 0x00


	//----- nvinfo : EIATTR_KPARAM_INFO
	.align		4
.L_11:
        /*0028*/ 	.byte	0x04, 0x17
        /*002a*/ 	.short	(.L_13 - .L_12)
.L_12:
        /*002c*/ 	.word	0x00000000
        /*0030*/ 	.short	0x0000
        /*0032*/ 	.short	0x0000
        /*0034*/ 	.byte	0x00, 0xf5, 0x21, 0x00


	//----- nvinfo : EIATTR_SPARSE_MMA_MASK
	.align		4
.L_13:
        /*0038*/ 	.byte	0x03, 0x50
        /*003a*/ 	.short	0x0000


	//----- nvinfo : EIATTR_MAXREG_COUNT
	.align		4
        /*003c*/ 	.byte	0x03, 0x1b
        /*003e*/ 	.short	0x00ff


	//----- nvinfo : EIATTR_MERCURY_ISA_VERSION
	.align		4
        /*0040*/ 	.byte	0x03, 0x5f
        /*0042*/ 	.short	0x0101


	//----- nvinfo : EIATTR_INT_WARP_WIDE_INSTR_OFFSETS
	.align		4
        /*0044*/ 	.byte	0x04, 0x31
        /*0046*/ 	.short	(.L_15 - .L_14)


	//   ....[0]....
.L_14:
        /*0048*/ 	.word	0x00000130


	//----- nvinfo : EIATTR_VRC_CTA_INIT_COUNT
	.align		4
.L_15:
        /*004c*/ 	.byte	0x02, 0x4a
	.zero		1
	.zero		1


	//----- nvinfo : EIATTR_EXIT_INSTR_OFFSETS
	.align		4
        /*0050*/ 	.byte	0x04, 0x1c
        /*0052*/ 	.short	(.L_17 - .L_16)


	//   ....[0]....
.L_16:
        /*0054*/ 	.word	0x000000c0


	//   ....[1]....
        /*0058*/ 	.word	0x00000100


	//   ....[2]....
        /*005c*/ 	.word	0x00000190


	//----- nvinfo : EIATTR_CBANK_PARAM_SIZE
	.align		4
.L_17:
        /*0060*/ 	.byte	0x03, 0x19
        /*0062*/ 	.short	0x0010


	//----- nvinfo : EIATTR_PARAM_CBANK
	.align		4
        /*0064*/ 	.byte	0x04, 0x0a
        /*0066*/ 	.short	(.L_19 - .L_18)
	.align		4
.L_18:
        /*0068*/ 	.word	index@(.nv.constant0._Z13count_threadsPiii)
        /*006c*/ 	.short	0x0380
        /*006e*/ 	.short	0x0010


	//----- nvinfo : EIATTR_SW_WAR
	.align		4
.L_19:
        /*0070*/ 	.byte	0x04, 0x36
        /*0072*/ 	.short	(.L_21 - .L_20)
.L_20:
        /*0074*/ 	.word	0x00000008
.L_21:


//--------------------- .nv.callgraph             --------------------------
	.section	.nv.callgraph,"",@"SHT_CUDA_CALLGRAPH"
	.align	4
	.sectionentsize	8
	.align		4
        /*0000*/ 	.word	0x00000000
	.align		4
        /*0004*/ 	.word	0xffffffff
	.align		4
        /*0008*/ 	.word	0x00000000
	.align		4
        /*000c*/ 	.word	0xfffffffe
	.align		4
        /*0010*/ 	.word	0x00000000
	.align		4
        /*0014*/ 	.word	0xfffffffd
	.align		4
        /*0018*/ 	.word	0x00000000
	.align		4
        /*001c*/ 	.word	0xfffffffc


//--------------------- .text._Z13count_threadsPiii --------------------------
	.section	.text._Z13count_threadsPiii,"ax",@progbits
	.align	128
        .global         _Z13count_threadsPiii
        .type           _Z13count_threadsPiii,@function
        .size           _Z13count_threadsPiii,(.L_x_1 - _Z13count_threadsPiii)
        .other          _Z13count_threadsPiii,@"STO_CUDA_ENTRY STV_DEFAULT"
_Z13count_threadsPiii:
.text._Z13count_threadsPiii:
[----:B------:R-:W-:Y:S01]  /*0000*/  LDC R1, c[0x0][0x37c] ;  /* 0x0000df00ff017b82 */ /* 0x000fe20000000800 */
[----:B------:R-:W0:Y:S07]  /*0010*/  S2R R2, SR_TID.X ;  /* 0x0000000000027919 */ /* 0x000e2e0000002100 */
[----:B------:R-:W1:Y:S01]  /*0020*/  LDC R0, c[0x0][0x364] ;  /* 0x0000d900ff007b82 */ /* 0x000e620000000800 */
[----:B------:R-:W2:Y:S01]  /*0030*/  LDCU.64 UR6, c[0x0][0x388] ;  /* 0x00007100ff0677ac */ /* 0x000ea20008000a00 */
[----:B------:R-:W1:Y:S06]  /*0040*/  S2R R5, SR_TID.Y ;  /* 0x0000000000057919 */ /* 0x000e6c0000002200 */
[----:B------:R-:W0:Y:S08]  /*0050*/  S2UR UR5, SR_CTAID.X ;  /* 0x00000000000579c3 */ /* 0x000e300000002500 */
[----:B------:R-:W0:Y:S08]  /*0060*/  LDC R3, c[0x0][0x360] ;  /* 0x0000d800ff037b82 */ /* 0x000e300000000800 */
[----:B------:R-:W1:Y:S01]  /*0070*/  S2UR UR4, SR_CTAID.Y ;  /* 0x00000000000479c3 */ /* 0x000e620000002600 */
[----:B0-----:R-:W-:-:S05]  /*0080*/  IMAD R3, R3, UR5, R2 ;  /* 0x0000000503037c24 */ /* 0x001fca000f8e0202 */
[----:B--2---:R-:W-:Y:S01]  /*0090*/  ISETP.GE.AND P0, PT, R3, UR7, PT ;  /* 0x0000000703007c0c */ /* 0x004fe2000bf06270 */
[----:B-1----:R-:W-:-:S05]  /*00a0*/  IMAD R0, R0, UR4, R5 ;  /* 0x0000000400007c24 */ /* 0x002fca000f8e0205 */
[----:B------:R-:W-:-:S13]  /*00b0*/  ISETP.GE.OR P0, PT, R0, UR6, P0 ;  /* 0x0000000600007c0c */ /* 0x000fda0008706670 */
[----:B------:R-:W-:Y:S05]  /*00c0*/  @P0 EXIT ;  /* 0x000000000000094d */ /* 0x000fea0003800000 */
[----:B------:R-:W-:-:S05]  /*00d0*/  IMAD.IADD R0, R0, 0x1, R3 ;  /* 0x0000000100007824 */ /* 0x000fca00078e0203 */
[----:B------:R-:W-:-:S04]  /*00e0*/  LOP3.LUT R0, R0, 0x1, RZ, 0xc0, !PT ;  /* 0x0000000100007812 */ /* 0x000fc800078ec0ff */
[----:B------:R-:W-:-:S13]  /*00f0*/  ISETP.NE.U32.AND P0, PT, R0, 0x1, PT ;  /* 0x000000010000780c */ /* 0x000fda0003f05070 */
[----:B------:R-:W-:Y:S05]  /*0100*/  @!P0 EXIT ;  /* 0x000000000000894d */ /* 0x000fea0003800000 */
[----:B------:R-:W0:Y:S01]  /*0110*/  S2R R0, SR_LANEID ;  /* 0x0000000000007919 */ /* 0x000e220000000000 */
[----:B------:R-:W1:Y:S01]  /*0120*/  LDC.64 R2, c[0x0][0x380] ;  /* 0x0000e000ff027b82 */ /* 0x000e620000000a00 */
[----:B------:R-:W-:Y:S01]  /*0130*/  VOTEU.ANY UR6, UPT, PT ;  /* 0x0000000000067886 */ /* 0x000fe200038e0100 */
[----:B------:R-:W1:Y:S01]  /*0140*/  LDCU.64 UR4, c[0x0][0x358] ;  /* 0x00006b00ff0477ac */ /* 0x000e620008000a00 */
[----:B------:R-:W1:Y:S01]  /*0150*/  POPC R5, UR6 ;  /* 0x0000000600057d09 */ /* 0x000e620008000000 */
[----:B------:R-:W-:-:S06]  /*0160*/  UFLO.U32 UR7, UR6 ;  /* 0x00000006000772bd */ /* 0x000fcc00080e0000 */
[----:B0-----:R-:W-:-:S13]  /*0170*/  ISETP.EQ.U32.AND P0, PT, R0, UR7, PT ;  /* 0x0000000700007c0c */ /* 0x001fda000bf02070 */
[----:B-1----:R-:W-:Y:S01]  /*0180*/  @P0 REDG.E.ADD.STRONG.GPU desc[UR4][R2.64], R5 ;  /* 0x000000050200098e */ /* 0x002fe2000c12e104 */
[----:B------:R-:W-:Y:S05]  /*0190*/  EXIT ;  /* 0x000000000000794d */ /* 0x000fea0003800000 */
.L_x_0:
[----:B------:R-:W-:-:S00]  /*01a0*/  BRA `(.L_x_0) ;  /* 0xfffffffc00fc7947 */ /* 0x000fc0000383ffff */
[----:B------:R-:W-:-:S00]  /*01b0*/  NOP ;  /* 0x0000000000007918 */ /* 0x000fc00000000000 */
        /* <DEDUP_REMOVED lines=12> */
.L_x_1:


//--------------------- .nv.shared.reserved.0     --------------------------
	.section	.nv.shared.reserved.0,"aw",@nobits
	.weak		__nv_reservedSMEM_offset_0_alias
	.size		__nv_reservedSMEM_offset_0_alias, 0, 64
	.other		__nv_reservedSMEM_offset_0_alias,@"STO_CUDA_RESERVED_SHARED STV_DEFAULT"
__nv_reservedSMEM_offset_0_alias:
	.zero		0
	.zero		64


//--------------------- .nv.constant0._Z13count_threadsPiii --------------------------
	.section	.nv.constant0._Z13count_threadsPiii,"a",@progbits
	.sectionflags	@""
	.align	4
.nv.constant0._Z13count_threadsPiii:
	.zero		912


//--------------------- SYMBOLS --------------------------

	.type		.nv.reservedSmem.offset0,@object
	.size		.nv.reservedSmem.offset0,0x4
